//
// Generated by NVIDIA NVVM Compiler
//
// Compiler Build ID: CL-36424714
// Cuda compilation tools, release 13.0, V13.0.88
// Based on NVVM 20.0.0
//

.version 9.0
.target sm_100
.address_size 64

	// .globl	_Z14evaluatePolicyPfPiS_S_Pb

.visible .entry _Z14evaluatePolicyPfPiS_S_Pb(
	.param .u64 .ptr .align 1 _Z14evaluatePolicyPfPiS_S_Pb_param_0,
	.param .u64 .ptr .align 1 _Z14evaluatePolicyPfPiS_S_Pb_param_1,
	.param .u64 .ptr .align 1 _Z14evaluatePolicyPfPiS_S_Pb_param_2,
	.param .u64 .ptr .align 1 _Z14evaluatePolicyPfPiS_S_Pb_param_3,
	.param .u64 .ptr .align 1 _Z14evaluatePolicyPfPiS_S_Pb_param_4
)
{
	.reg .pred 	%p<2>;
	.reg .b16 	%rs<2>;
	.reg .b32 	%r<8>;
	.reg .b32 	%f<28>;
	.reg .b64 	%rd<18>;
	.reg .b64 	%fd<37>;

	ld.param.u64 	%rd2, [_Z14evaluatePolicyPfPiS_S_Pb_param_0];
	ld.param.u64 	%rd3, [_Z14evaluatePolicyPfPiS_S_Pb_param_1];
	ld.param.u64 	%rd4, [_Z14evaluatePolicyPfPiS_S_Pb_param_2];
	ld.param.u64 	%rd5, [_Z14evaluatePolicyPfPiS_S_Pb_param_3];
	ld.param.u64 	%rd1, [_Z14evaluatePolicyPfPiS_S_Pb_param_4];
	cvta.to.global.u64 	%rd6, %rd4;
	cvta.to.global.u64 	%rd7, %rd3;
	cvta.to.global.u64 	%rd8, %rd2;
	mov.u32 	%r1, %tid.x;
	mul.wide.u32 	%rd9, %r1, 4;
	add.s64 	%rd10, %rd8, %rd9;
	ld.global.f32 	%f1, [%rd10];
	add.s64 	%rd11, %rd7, %rd9;
	ld.global.u32 	%r2, [%rd11];
	mov.b32 	%r3, 0;
	st.global.u32 	[%rd10], %r3;
	mul.lo.s32 	%r4, %r1, 12;
	mad.lo.s32 	%r5, %r2, 6, %r4;
	shl.b32 	%r6, %r1, 1;
	add.s32 	%r7, %r6, %r2;
	mul.wide.s32 	%rd12, %r7, 4;
	add.s64 	%rd13, %rd6, %rd12;
	cvta.to.global.u64 	%rd14, %rd5;
	mul.wide.s32 	%rd15, %r5, 4;
	add.s64 	%rd16, %rd14, %rd15;
	ld.global.f32 	%f2, [%rd16];
	cvt.f64.f32 	%fd1, %f2;
	ld.global.f32 	%f3, [%rd13];
	cvt.f64.f32 	%fd2, %f3;
	ld.global.f32 	%f4, [%rd8];
	cvt.f64.f32 	%fd3, %f4;
	fma.rn.f64 	%fd4, %fd3, 0d3FECCCCCCCCCCCCD, %fd2;
	fma.rn.f64 	%fd5, %fd4, %fd1, 0d0000000000000000;
	cvt.rn.f32.f64 	%f5, %fd5;
	st.global.f32 	[%rd10], %f5;
	ld.global.f32 	%f6, [%rd16+4];
	cvt.f64.f32 	%fd6, %f6;
	ld.global.f32 	%f7, [%rd13];
	cvt.f64.f32 	%fd7, %f7;
	ld.global.f32 	%f8, [%rd8+4];
	cvt.f64.f32 	%fd8, %f8;
	fma.rn.f64 	%fd9, %fd8, 0d3FECCCCCCCCCCCCD, %fd7;
	cvt.f64.f32 	%fd10, %f5;
	fma.rn.f64 	%fd11, %fd9, %fd6, %fd10;
	cvt.rn.f32.f64 	%f9, %fd11;
	st.global.f32 	[%rd10], %f9;
	ld.global.f32 	%f10, [%rd16+8];
	cvt.f64.f32 	%fd12, %f10;
	ld.global.f32 	%f11, [%rd13];
	cvt.f64.f32 	%fd13, %f11;
	ld.global.f32 	%f12, [%rd8+8];
	cvt.f64.f32 	%fd14, %f12;
	fma.rn.f64 	%fd15, %fd14, 0d3FECCCCCCCCCCCCD, %fd13;
	cvt.f64.f32 	%fd16, %f9;
	fma.rn.f64 	%fd17, %fd15, %fd12, %fd16;
	cvt.rn.f32.f64 	%f13, %fd17;
	st.global.f32 	[%rd10], %f13;
	ld.global.f32 	%f14, [%rd16+12];
	cvt.f64.f32 	%fd18, %f14;
	ld.global.f32 	%f15, [%rd13];
	cvt.f64.f32 	%fd19, %f15;
	ld.global.f32 	%f16, [%rd8+12];
	cvt.f64.f32 	%fd20, %f16;
	fma.rn.f64 	%fd21, %fd20, 0d3FECCCCCCCCCCCCD, %fd19;
	cvt.f64.f32 	%fd22, %f13;
	fma.rn.f64 	%fd23, %fd21, %fd18, %fd22;
	cvt.rn.f32.f64 	%f17, %fd23;
	st.global.f32 	[%rd10], %f17;
	ld.global.f32 	%f18, [%rd16+16];
	cvt.f64.f32 	%fd24, %f18;
	ld.global.f32 	%f19, [%rd13];
	cvt.f64.f32 	%fd25, %f19;
	ld.global.f32 	%f20, [%rd8+16];
	cvt.f64.f32 	%fd26, %f20;
	fma.rn.f64 	%fd27, %fd26, 0d3FECCCCCCCCCCCCD, %fd25;
	cvt.f64.f32 	%fd28, %f17;
	fma.rn.f64 	%fd29, %fd27, %fd24, %fd28;
	cvt.rn.f32.f64 	%f21, %fd29;
	st.global.f32 	[%rd10], %f21;
	ld.global.f32 	%f22, [%rd16+20];
	cvt.f64.f32 	%fd30, %f22;
	ld.global.f32 	%f23, [%rd13];
	cvt.f64.f32 	%fd31, %f23;
	ld.global.f32 	%f24, [%rd8+20];
	cvt.f64.f32 	%fd32, %f24;
	fma.rn.f64 	%fd33, %fd32, 0d3FECCCCCCCCCCCCD, %fd31;
	cvt.f64.f32 	%fd34, %f21;
	fma.rn.f64 	%fd35, %fd33, %fd30, %fd34;
	cvt.rn.f32.f64 	%f25, %fd35;
	st.global.f32 	[%rd10], %f25;
	sub.f32 	%f26, %f1, %f25;
	abs.f32 	%f27, %f26;
	cvt.f64.f32 	%fd36, %f27;
	setp.leu.f64 	%p1, %fd36, 0d3EB0C6F7A0B5ED8D;
	@%p1 bra 	$L__BB0_2;
	cvta.to.global.u64 	%rd17, %rd1;
	mov.b16 	%rs1, 0;
	st.global.u8 	[%rd17], %rs1;
$L__BB0_2:
	ret;

}
	// .globl	_Z13improvePolicyPfPiS_S_Pb
.visible .entry _Z13improvePolicyPfPiS_S_Pb(
	.param .u64 .ptr .align 1 _Z13improvePolicyPfPiS_S_Pb_param_0,
	.param .u64 .ptr .align 1 _Z13improvePolicyPfPiS_S_Pb_param_1,
	.param .u64 .ptr .align 1 _Z13improvePolicyPfPiS_S_Pb_param_2,
	.param .u64 .ptr .align 1 _Z13improvePolicyPfPiS_S_Pb_param_3,
	.param .u64 .ptr .align 1 _Z13improvePolicyPfPiS_S_Pb_param_4
)
{
	.reg .pred 	%p<3>;
	.reg .b16 	%rs<2>;
	.reg .b32 	%r<6>;
	.reg .b32 	%f<34>;
	.reg .b64 	%rd<18>;
	.reg .b64 	%fd<55>;

	ld.param.u64 	%rd3, [_Z13improvePolicyPfPiS_S_Pb_param_0];
	ld.param.u64 	%rd4, [_Z13improvePolicyPfPiS_S_Pb_param_1];
	ld.param.u64 	%rd5, [_Z13improvePolicyPfPiS_S_Pb_param_2];
	ld.param.u64 	%rd6, [_Z13improvePolicyPfPiS_S_Pb_param_3];
	cvta.to.global.u64 	%rd7, %rd3;
	cvta.to.global.u64 	%rd8, %rd5;
	cvta.to.global.u64 	%rd9, %rd6;
	cvta.to.global.u64 	%rd10, %rd4;
	mov.u32 	%r2, %tid.x;
	mul.lo.s32 	%r3, %r2, 12;
	shl.b32 	%r4, %r2, 1;
	mul.wide.u32 	%rd11, %r4, 4;
	add.s64 	%rd12, %rd8, %rd11;
	ld.global.f32 	%f1, [%rd12];
	cvt.f64.f32 	%fd1, %f1;
	mul.wide.u32 	%rd13, %r3, 4;
	add.s64 	%rd14, %rd9, %rd13;
	ld.global.f32 	%f2, [%rd14];
	cvt.f64.f32 	%fd2, %f2;
	ld.global.f32 	%f3, [%rd7];
	cvt.f64.f32 	%fd3, %f3;
	fma.rn.f64 	%fd4, %fd3, 0d3FECCCCCCCCCCCCD, %fd1;
	fma.rn.f64 	%fd5, %fd4, %fd2, 0d0000000000000000;
	cvt.rn.f32.f64 	%f4, %fd5;
	ld.global.f32 	%f5, [%rd14+4];
	cvt.f64.f32 	%fd6, %f5;
	ld.global.f32 	%f6, [%rd7+4];
	cvt.f64.f32 	%fd7, %f6;
	fma.rn.f64 	%fd8, %fd7, 0d3FECCCCCCCCCCCCD, %fd1;
	cvt.f64.f32 	%fd9, %f4;
	fma.rn.f64 	%fd10, %fd8, %fd6, %fd9;
	cvt.rn.f32.f64 	%f7, %fd10;
	ld.global.f32 	%f8, [%rd14+8];
	cvt.f64.f32 	%fd11, %f8;
	ld.global.f32 	%f9, [%rd7+8];
	cvt.f64.f32 	%fd12, %f9;
	fma.rn.f64 	%fd13, %fd12, 0d3FECCCCCCCCCCCCD, %fd1;
	cvt.f64.f32 	%fd14, %f7;
	fma.rn.f64 	%fd15, %fd13, %fd11, %fd14;
	cvt.rn.f32.f64 	%f10, %fd15;
	ld.global.f32 	%f11, [%rd14+12];
	cvt.f64.f32 	%fd16, %f11;
	ld.global.f32 	%f12, [%rd7+12];
	cvt.f64.f32 	%fd17, %f12;
	fma.rn.f64 	%fd18, %fd17, 0d3FECCCCCCCCCCCCD, %fd1;
	cvt.f64.f32 	%fd19, %f10;
	fma.rn.f64 	%fd20, %fd18, %fd16, %fd19;
	cvt.rn.f32.f64 	%f13, %fd20;
	ld.global.f32 	%f14, [%rd14+16];
	cvt.f64.f32 	%fd21, %f14;
	ld.global.f32 	%f15, [%rd7+16];
	cvt.f64.f32 	%fd22, %f15;
	fma.rn.f64 	%fd23, %fd22, 0d3FECCCCCCCCCCCCD, %fd1;
	cvt.f64.f32 	%fd24, %f13;
	fma.rn.f64 	%fd25, %fd23, %fd21, %fd24;
	cvt.rn.f32.f64 	%f16, %fd25;
	ld.global.f32 	%f17, [%rd14+20];
	cvt.f64.f32 	%fd26, %f17;
	ld.global.f32 	%f18, [%rd7+20];
	cvt.f64.f32 	%fd27, %f18;
	fma.rn.f64 	%fd28, %fd27, 0d3FECCCCCCCCCCCCD, %fd1;
	cvt.f64.f32 	%fd29, %f16;
	fma.rn.f64 	%fd30, %fd28, %fd26, %fd29;
	cvt.rn.f32.f64 	%f19, %fd30;
	max.f32 	%f20, %f19, 0fCE6E6B28;
	ld.global.f32 	%f21, [%rd12+4];
	cvt.f64.f32 	%fd31, %f21;
	ld.global.f32 	%f22, [%rd14+24];
	cvt.f64.f32 	%fd32, %f22;
	fma.rn.f64 	%fd33, %fd3, 0d3FECCCCCCCCCCCCD, %fd31;
	fma.rn.f64 	%fd34, %fd33, %fd32, 0d0000000000000000;
	cvt.rn.f32.f64 	%f23, %fd34;
	ld.global.f32 	%f24, [%rd14+28];
	cvt.f64.f32 	%fd35, %f24;
	fma.rn.f64 	%fd36, %fd7, 0d3FECCCCCCCCCCCCD, %fd31;
	cvt.f64.f32 	%fd37, %f23;
	fma.rn.f64 	%fd38, %fd36, %fd35, %fd37;
	cvt.rn.f32.f64 	%f25, %fd38;
	ld.global.f32 	%f26, [%rd14+32];
	cvt.f64.f32 	%fd39, %f26;
	fma.rn.f64 	%fd40, %fd12, 0d3FECCCCCCCCCCCCD, %fd31;
	cvt.f64.f32 	%fd41, %f25;
	fma.rn.f64 	%fd42, %fd40, %fd39, %fd41;
	cvt.rn.f32.f64 	%f27, %fd42;
	ld.global.f32 	%f28, [%rd14+36];
	cvt.f64.f32 	%fd43, %f28;
	fma.rn.f64 	%fd44, %fd17, 0d3FECCCCCCCCCCCCD, %fd31;
	cvt.f64.f32 	%fd45, %f27;
	fma.rn.f64 	%fd46, %fd44, %fd43, %fd45;
	cvt.rn.f32.f64 	%f29, %fd46;
	ld.global.f32 	%f30, [%rd14+40];
	cvt.f64.f32 	%fd47, %f30;
	fma.rn.f64 	%fd48, %fd22, 0d3FECCCCCCCCCCCCD, %fd31;
	cvt.f64.f32 	%fd49, %f29;
	fma.rn.f64 	%fd50, %fd48, %fd47, %fd49;
	cvt.rn.f32.f64 	%f31, %fd50;
	ld.global.f32 	%f32, [%rd14+44];
	cvt.f64.f32 	%fd51, %f32;
	fma.rn.f64 	%fd52, %fd27, 0d3FECCCCCCCCCCCCD, %fd31;
	cvt.f64.f32 	%fd53, %f31;
	fma.rn.f64 	%fd54, %fd52, %fd51, %fd53;
	cvt.rn.f32.f64 	%f33, %fd54;
	setp.lt.f32 	%p1, %f20, %f33;
	selp.u32 	%r1, 1, 0, %p1;
	mul.wide.u32 	%rd15, %r2, 4;
	add.s64 	%rd1, %rd10, %rd15;
	ld.global.u32 	%r5, [%rd1];
	setp.eq.s32 	%p2, %r5, %r1;
	@%p2 bra 	$L__BB1_2;
	ld.param.u64 	%rd17, [_Z13improvePolicyPfPiS_S_Pb_param_4];
	cvta.to.global.u64 	%rd16, %rd17;
	st.global.u32 	[%rd1], %r1;
	mov.b16 	%rs1, 0;
	st.global.u8 	[%rd16], %rs1;
$L__BB1_2:
	ret;

}


// ===== COMPILED SASS (sm_100) =====

	.target	sm_100

	.elftype	@"ET_EXEC"


//--------------------- .note.nv.tkinfo           --------------------------
	.section	.note.nv.tkinfo,"",@"SHT_NOTE"
	.sectionflags	@"SHF_NOTE_NV_TKINFO"
	.tkinfo
        /*0018*/ 	.word	0x00000002
        /*0030*/ 	.string	""
        /*0030*/ 	.string	"ptxas"
        /*0030*/ 	.string	"Cuda compilation tools, release 13.0, V13.0.88"
        /*0030*/ 	.string	"Build cuda_13.0.r13.0/compiler.36424714_0"
        /*0030*/ 	.string	"-arch sm_100 -m 64 "



//--------------------- .note.nv.cuinfo           --------------------------
	.section	.note.nv.cuinfo,"",@"SHT_NOTE"
	.sectionflags	@"SHF_NOTE_NV_CUINFO"
        /*0018*/ 	.short	0x0002
        /*001a*/ 	.short	0x0064
        /*001c*/ 	.short	0x0082
	.zero		2


//--------------------- .nv.info                  --------------------------
	.section	.nv.info,"",@"SHT_CUDA_INFO"
	.align	4


	//----- nvinfo : EIATTR_REGCOUNT
	.align		4
        /*0000*/ 	.byte	0x04, 0x2f
        /*0002*/ 	.short	(.L_1 - .L_0)
	.align		4
.L_0:
        /*0004*/ 	.word	index@(_Z14evaluatePolicyPfPiS_S_Pb)
        /*0008*/ 	.word	0x0000001b


	//----- nvinfo : EIATTR_FRAME_SIZE
	.align		4
.L_1:
        /*000c*/ 	.byte	0x04, 0x11
        /*000e*/ 	.short	(.L_3 - .L_2)
	.align		4
.L_2:
        /*0010*/ 	.word	index@(_Z14evaluatePolicyPfPiS_S_Pb)
        /*0014*/ 	.word	0x00000000


	//----- nvinfo : EIATTR_REGCOUNT
	.align		4
.L_3:
        /*0018*/ 	.byte	0x04, 0x2f
        /*001a*/ 	.short	(.L_5 - .L_4)
	.align		4
.L_4:
        /*001c*/ 	.word	index@(_Z13improvePolicyPfPiS_S_Pb)
        /*0020*/ 	.word	0x00000020


	//----- nvinfo : EIATTR_FRAME_SIZE
	.align		4
.L_5:
        /*0024*/ 	.byte	0x04, 0x11
        /*0026*/ 	.short	(.L_7 - .L_6)
	.align		4
.L_6:
        /*0028*/ 	.word	index@(_Z13improvePolicyPfPiS_S_Pb)
        /*002c*/ 	.word	0x00000000


	//----- nvinfo : EIATTR_MIN_STACK_SIZE
	.align		4
.L_7:
        /*0030*/ 	.byte	0x04, 0x12
        /*0032*/ 	.short	(.L_9 - .L_8)
	.align		4
.L_8:
        /*0034*/ 	.word	index@(_Z13improvePolicyPfPiS_S_Pb)
        /*0038*/ 	.word	0x00000000


	//----- nvinfo : EIATTR_MIN_STACK_SIZE
	.align		4
.L_9:
        /*003c*/ 	.byte	0x04, 0x12
        /*003e*/ 	.short	(.L_11 - .L_10)
	.align		4
.L_10:
        /*0040*/ 	.word	index@(_Z14evaluatePolicyPfPiS_S_Pb)
        /*0044*/ 	.word	0x00000000
.L_11:


//--------------------- .nv.compat                --------------------------
	.section	.nv.compat,"",@"SHT_CUDA_COMPAT_INFO"
	.align	4
        /*0000*/ 	.byte	0x02, 0x09, 0x00, 0x00, 0x02, 0x02, 0x01, 0x00, 0x02, 0x05, 0x05, 0x00, 0x03, 0x07, 0x01, 0x01
        /*0010*/ 	.byte	0x02, 0x03, 0x00, 0x00, 0x02, 0x06, 0x01, 0x00, 0x04, 0x0b, 0x08, 0x00, 0x01, 0x00, 0x00, 0x00
        /*0020*/ 	.byte	0x00, 0x00, 0x00, 0x00


//--------------------- .nv.info._Z13improvePolicyPfPiS_S_Pb --------------------------
	.section	.nv.info._Z13improvePolicyPfPiS_S_Pb,"",@"SHT_CUDA_INFO"
	.sectionflags	@""
	.align	4


	//----- nvinfo : EIATTR_CUDA_API_VERSION
	.align		4
        /*0000*/ 	.byte	0x04, 0x37
        /*0002*/ 	.short	(.L_13 - .L_12)
.L_12:
        /*0004*/ 	.word	0x00000082


	//----- nvinfo : EIATTR_KPARAM_INFO
	.align		4
.L_13:
        /*0008*/ 	.byte	0x04, 0x17
        /*000a*/ 	.short	(.L_15 - .L_14)
.L_14:
        /*000c*/ 	.word	0x00000000
        /*0010*/ 	.short	0x0004
        /*0012*/ 	.short	0x0020
        /*0014*/ 	.byte	0x00, 0xf5, 0x21, 0x00


	//----- nvinfo : EIATTR_KPARAM_INFO
	.align		4
.L_15:
        /*0018*/ 	.byte	0x04, 0x17
        /*001a*/ 	.short	(.L_17 - .L_16)
.L_16:
        /*001c*/ 	.word	0x00000000
        /*0020*/ 	.short	0x0003
        /*0022*/ 	.short	0x0018
        /*0024*/ 	.byte	0x00, 0xf5, 0x21, 0x00


	//----- nvinfo : EIATTR_KPARAM_INFO
	.align		4
.L_17:
        /*0028*/ 	.byte	0x04, 0x17
        /*002a*/ 	.short	(.L_19 - .L_18)
.L_18:
        /*002c*/ 	.word	0x00000000
        /*0030*/ 	.short	0x0002
        /*0032*/ 	.short	0x0010
        /*0034*/ 	.byte	0x00, 0xf5, 0x21, 0x00


	//----- nvinfo : EIATTR_KPARAM_INFO
	.align		4
.L_19:
        /*0038*/ 	.byte	0x04, 0x17
        /*003a*/ 	.short	(.L_21 - .L_20)
.L_20:
        /*003c*/ 	.word	0x00000000
        /*0040*/ 	.short	0x0001
        /*0042*/ 	.short	0x0008
        /*0044*/ 	.byte	0x00, 0xf5, 0x21, 0x00


	//----- nvinfo : EIATTR_KPARAM_INFO
	.align		4
.L_21:
        /*0048*/ 	.byte	0x04, 0x17
        /*004a*/ 	.short	(.L_23 - .L_22)
.L_22:
        /*004c*/ 	.word	0x00000000
        /*0050*/ 	.short	0x0000
        /*0052*/ 	.short	0x0000
        /*0054*/ 	.byte	0x00, 0xf5, 0x21, 0x00


	//----- nvinfo : EIATTR_SPARSE_MMA_MASK
	.align		4
.L_23:
        /*0058*/ 	.byte	0x03, 0x50
        /*005a*/ 	.short	0x0000


	//----- nvinfo : EIATTR_MAXREG_COUNT
	.align		4
        /*005c*/ 	.byte	0x03, 0x1b
        /*005e*/ 	.short	0x00ff


	//----- nvinfo : EIATTR_MERCURY_ISA_VERSION
	.align		4
        /*0060*/ 	.byte	0x03, 0x5f
        /*0062*/ 	.short	0x0101


	//----- nvinfo : EIATTR_VRC_CTA_INIT_COUNT
	.align		4
        /*0064*/ 	.byte	0x02, 0x4a
	.zero		1
	.zero		1


	//----- nvinfo : EIATTR_EXIT_INSTR_OFFSETS
	.align		4
        /*0068*/ 	.byte	0x04, 0x1c
        /*006a*/ 	.short	(.L_25 - .L_24)


	//   ....[0]....
.L_24:
        /*006c*/ 	.word	0x00000690


	//   ....[1]....
        /*0070*/ 	.word	0x000006d0


	//----- nvinfo : EIATTR_CBANK_PARAM_SIZE
	.align		4
.L_25:
        /*0074*/ 	.byte	0x03, 0x19
        /*0076*/ 	.short	0x0028


	//----- nvinfo : EIATTR_PARAM_CBANK
	.align		4
        /*0078*/ 	.byte	0x04, 0x0a
        /*007a*/ 	.short	(.L_27 - .L_26)
	.align		4
.L_26:
        /*007c*/ 	.word	index@(.nv.constant0._Z13improvePolicyPfPiS_S_Pb)
        /*0080*/ 	.short	0x0380
        /*0082*/ 	.short	0x0028


	//----- nvinfo : EIATTR_SW_WAR
	.align		4
.L_27:
        /*0084*/ 	.byte	0x04, 0x36
        /*0086*/ 	.short	(.L_29 - .L_28)
.L_28:
        /*0088*/ 	.word	0x00000008
.L_29:


//--------------------- .nv.info._Z14evaluatePolicyPfPiS_S_Pb --------------------------
	.section	.nv.info._Z14evaluatePolicyPfPiS_S_Pb,"",@"SHT_CUDA_INFO"
	.sectionflags	@""
	.align	4


	//----- nvinfo : EIATTR_CUDA_API_VERSION
	.align		4
        /*0000*/ 	.byte	0x04, 0x37
        /*0002*/ 	.short	(.L_31 - .L_30)
.L_30:
        /*0004*/ 	.word	0x00000082


	//----- nvinfo : EIATTR_KPARAM_INFO
	.align		4
.L_31:
        /*0008*/ 	.byte	0x04, 0x17
        /*000a*/ 	.short	(.L_33 - .L_32)
.L_32:
        /*000c*/ 	.word	0x00000000
        /*0010*/ 	.short	0x0004
        /*0012*/ 	.short	0x0020
        /*0014*/ 	.byte	0x00, 0xf5, 0x21, 0x00


	//----- nvinfo : EIATTR_KPARAM_INFO
	.align		4
.L_33:
        /*0018*/ 	.byte	0x04, 0x17
        /*001a*/ 	.short	(.L_35 - .L_34)
.L_34:
        /*001c*/ 	.word	0x00000000
        /*0020*/ 	.short	0x0003
        /*0022*/ 	.short	0x0018
        /*0024*/ 	.byte	0x00, 0xf5, 0x21, 0x00


	//----- nvinfo : EIATTR_KPARAM_INFO
	.align		4
.L_35:
        /*0028*/ 	.byte	0x04, 0x17
        /*002a*/ 	.short	(.L_37 - .L_36)
.L_36:
        /*002c*/ 	.word	0x00000000
        /*0030*/ 	.short	0x0002
        /*0032*/ 	.short	0x0010
        /*0034*/ 	.byte	0x00, 0xf5, 0x21, 0x00


	//----- nvinfo : EIATTR_KPARAM_INFO
	.align		4
.L_37:
        /*0038*/ 	.byte	0x04, 0x17
        /*003a*/ 	.short	(.L_39 - .L_38)
.L_38:
        /*003c*/ 	.word	0x00000000
        /*0040*/ 	.short	0x0001
        /*0042*/ 	.short	0x0008
        /*0044*/ 	.byte	0x00, 0xf5, 0x21, 0x00


	//----- nvinfo : EIATTR_KPARAM_INFO
	.align		4
.L_39:
        /*0048*/ 	.byte	0x04, 0x17
        /*004a*/ 	.short	(.L_41 - .L_40)
.L_40:
        /*004c*/ 	.word	0x00000000
        /*0050*/ 	.short	0x0000
        /*0052*/ 	.short	0x0000
        /*0054*/ 	.byte	0x00, 0xf5, 0x21, 0x00


	//----- nvinfo : EIATTR_SPARSE_MMA_MASK
	.align		4
.L_41:
        /*0058*/ 	.byte	0x03, 0x50
        /*005a*/ 	.short	0x0000


	//----- nvinfo : EIATTR_MAXREG_COUNT
	.align		4
        /*005c*/ 	.byte	0x03, 0x1b
        /*005e*/ 	.short	0x00ff


	//----- nvinfo : EIATTR_MERCURY_ISA_VERSION
	.align		4
        /*0060*/ 	.byte	0x03, 0x5f
        /*0062*/ 	.short	0x0101


	//----- nvinfo : EIATTR_VRC_CTA_INIT_COUNT
	.align		4
        /*0064*/ 	.byte	0x02, 0x4a
	.zero		1
	.zero		1


	//----- nvinfo : EIATTR_EXIT_INSTR_OFFSETS
	.align		4
        /*0068*/ 	.byte	0x04, 0x1c
        /*006a*/ 	.short	(.L_43 - .L_42)


	//   ....[0]....
.L_42:
        /*006c*/ 	.word	0x00000590


	//   ....[1]....
        /*0070*/ 	.word	0x000005c0


	//----- nvinfo : EIATTR_CBANK_PARAM_SIZE
	.align		4
.L_43:
        /*0074*/ 	.byte	0x03, 0x19
        /*0076*/ 	.short	0x0028


	//----- nvinfo : EIATTR_PARAM_CBANK
	.align		4
        /*0078*/ 	.byte	0x04, 0x0a
        /*007a*/ 	.short	(.L_45 - .L_44)
	.align		4
.L_44:
        /*007c*/ 	.word	index@(.nv.constant0._Z14evaluatePolicyPfPiS_S_Pb)
        /*0080*/ 	.short	0x0380
        /*0082*/ 	.short	0x0028


	//----- nvinfo : EIATTR_SW_WAR
	.align		4
.L_45:
        /*0084*/ 	.byte	0x04, 0x36
        /*0086*/ 	.short	(.L_47 - .L_46)
.L_46:
        /*0088*/ 	.word	0x00000008
.L_47:


//--------------------- .nv.callgraph             --------------------------
	.section	.nv.callgraph,"",@"SHT_CUDA_CALLGRAPH"
	.align	4
	.sectionentsize	8
	.align		4
        /*0000*/ 	.word	0x00000000
	.align		4
        /*0004*/ 	.word	0xffffffff
	.align		4
        /*0008*/ 	.word	0x00000000
	.align		4
        /*000c*/ 	.word	0xfffffffe
	.align		4
        /*0010*/ 	.word	0x00000000
	.align		4
        /*0014*/ 	.word	0xfffffffd
	.align		4
        /*0018*/ 	.word	0x00000000
	.align		4
        /*001c*/ 	.word	0xfffffffc


//--------------------- .text._Z13improvePolicyPfPiS_S_Pb --------------------------
	.section	.text._Z13improvePolicyPfPiS_S_Pb,"ax",@progbits
	.align	128
        .global         _Z13improvePolicyPfPiS_S_Pb
        .type           _Z13improvePolicyPfPiS_S_Pb,@function
        .size           _Z13improvePolicyPfPiS_S_Pb,(.L_x_2 - _Z13improvePolicyPfPiS_S_Pb)
        .other          _Z13improvePolicyPfPiS_S_Pb,@"STO_CUDA_ENTRY STV_DEFAULT"
_Z13improvePolicyPfPiS_S_Pb:
.text._Z13improvePolicyPfPiS_S_Pb:
[----:B------:R-:W-:Y:S01]  /*0000*/  LDC R1, c[0x0][0x37c] ;  /* 0x0000df00ff017b82 */ /* 0x000fe20000000800 */
[----:B------:R-:W0:Y:S07]  /*0010*/  S2R R0, SR_TID.X ;  /* 0x0000000000007919 */ /* 0x000e2e0000002100 */
[----:B------:R-:W1:Y:S01]  /*0020*/  LDC.64 R18, c[0x0][0x390] ;  /* 0x0000e400ff127b82 */ /* 0x000e620000000a00 */
[----:B------:R-:W2:Y:S07]  /*0030*/  LDCU.64 UR4, c[0x0][0x358] ;  /* 0x00006b00ff0477ac */ /* 0x000eae0008000a00 */
[----:B------:R-:W2:Y:S08]  /*0040*/  LDC.64 R6, c[0x0][0x380] ;  /* 0x0000e000ff067b82 */ /* 0x000eb00000000a00 */
[----:B------:R-:W3:Y:S01]  /*0050*/  LDC.64 R8, c[0x0][0x398] ;  /* 0x0000e600ff087b82 */ /* 0x000ee20000000a00 */
[C---:B0-----:R-:W-:Y:S01]  /*0060*/  SHF.L.U32 R3, R0.reuse, 0x1, RZ ;  /* 0x0000000100037819 */ /* 0x041fe200000006ff */
[----:B--2---:R-:W2:Y:S04]  /*0070*/  LDG.E R10, desc[UR4][R6.64] ;  /* 0x00000004060a7981 */ /* 0x004ea8000c1e1900 */
[----:B-1----:R-:W-:Y:S01]  /*0080*/  IMAD.WIDE.U32 R18, R3, 0x4, R18 ;  /* 0x0000000403127825 */ /* 0x002fe200078e0012 */
[----:B------:R-:W4:Y:S03]  /*0090*/  LDG.E R22, desc[UR4][R6.64+0x4] ;  /* 0x0000040406167981 */ /* 0x000f26000c1e1900 */
[----:B------:R-:W-:Y:S01]  /*00a0*/  IMAD R3, R0, 0xc, RZ ;  /* 0x0000000c00037824 */ /* 0x000fe200078e02ff */
[----:B------:R-:W5:Y:S03]  /*00b0*/  LDG.E R12, desc[UR4][R18.64] ;  /* 0x00000004120c7981 */ /* 0x000f66000c1e1900 */
[----:B---3--:R-:W-:Y:S01]  /*00c0*/  IMAD.WIDE.U32 R8, R3, 0x4, R8 ;  /* 0x0000000403087825 */ /* 0x008fe200078e0008 */
[----:B------:R-:W3:Y:S04]  /*00d0*/  LDG.E R24, desc[UR4][R6.64+0x8] ;  /* 0x0000080406187981 */ /* 0x000ee8000c1e1900 */
[----:B------:R-:W4:Y:S04]  /*00e0*/  LDG.E R23, desc[UR4][R8.64] ;  /* 0x0000000408177981 */ /* 0x000f28000c1e1900 */
[----:B------:R-:W3:Y:S04]  /*00f0*/  LDG.E R25, desc[UR4][R8.64+0x4] ;  /* 0x0000040408197981 */ /* 0x000ee8000c1e1900 */
[----:B------:R-:W3:Y:S04]  /*0100*/  LDG.E R29, desc[UR4][R8.64+0x8] ;  /* 0x00000804081d7981 */ /* 0x000ee8000c1e1900 */
[----:B------:R-:W3:Y:S04]  /*0110*/  LDG.E R28, desc[UR4][R6.64+0xc] ;  /* 0x00000c04061c7981 */ /* 0x000ee8000c1e1900 */
[----:B------:R-:W3:Y:S04]  /*0120*/  LDG.E R27, desc[UR4][R8.64+0xc] ;  /* 0x00000c04081b7981 */ /* 0x000ee8000c1e1900 */
[----:B------:R-:W3:Y:S04]  /*0130*/  LDG.E R26, desc[UR4][R6.64+0x10] ;  /* 0x00001004061a7981 */ /* 0x000ee8000c1e1900 */
[----:B------:R-:W3:Y:S04]  /*0140*/  LDG.E R3, desc[UR4][R8.64+0x10] ;  /* 0x0000100408037981 */ /* 0x000ee8000c1e1900 */
[----:B------:R0:W3:Y:S04]  /*0150*/  LDG.E R5, desc[UR4][R18.64+0x4] ;  /* 0x0000040412057981 */ /* 0x0000e8000c1e1900 */
[----:B------:R-:W3:Y:S04]  /*0160*/  LDG.E R2, desc[UR4][R8.64+0x18] ;  /* 0x0000180408027981 */ /* 0x000ee8000c1e1900 */
[----:B------:R-:W3:Y:S01]  /*0170*/  LDG.E R4, desc[UR4][R8.64+0x1c] ;  /* 0x00001c0408047981 */ /* 0x000ee2000c1e1900 */
[----:B------:R-:W-:Y:S01]  /*0180*/  UMOV UR6, 0xcccccccd ;  /* 0xcccccccd00067882 */ /* 0x000fe20000000000 */
[----:B------:R-:W-:-:S02]  /*0190*/  UMOV UR7, 0x3feccccc ;  /* 0x3feccccc00077882 */ /* 0x000fc40000000000 */
[----:B------:R-:W3:Y:S01]  /*01a0*/  LDG.E R6, desc[UR4][R6.64+0x14] ;  /* 0x0000140406067981 */ /* 0x000ee2000c1e1900 */
[----:B--2---:R-:W-:Y:S08]  /*01b0*/  F2F.F64.F32 R10, R10 ;  /* 0x0000000a000a7310 */ /* 0x004ff00000201800 */
[----:B-----5:R-:W1:Y:S08]  /*01c0*/  F2F.F64.F32 R12, R12 ;  /* 0x0000000c000c7310 */ /* 0x020e700000201800 */
[----:B----4-:R-:W2:Y:S01]  /*01d0*/  F2F.F64.F32 R16, R23 ;  /* 0x0000001700107310 */ /* 0x010ea20000201800 */
[----:B-1----:R-:W-:-:S08]  /*01e0*/  DFMA R14, R10, UR6, R12 ;  /* 0x000000060a0e7c2b */ /* 0x002fd0000800000c */
[----:B--2---:R-:W-:-:S06]  /*01f0*/  DFMA R14, R16, R14, RZ ;  /* 0x0000000e100e722b */ /* 0x004fcc00000000ff */
[----:B------:R-:W1:Y:S08]  /*0200*/  F2F.F32.F64 R16, R14 ;  /* 0x0000000e00107310 */ /* 0x000e700000301000 */
[----:B------:R-:W0:Y:S08]  /*0210*/  F2F.F64.F32 R14, R22 ;  /* 0x00000016000e7310 */ /* 0x000e300000201800 */
[----:B---3--:R-:W-:Y:S08]  /*0220*/  F2F.F64.F32 R20, R25 ;  /* 0x0000001900147310 */ /* 0x008ff00000201800 */
[----:B-1----:R-:W1:Y:S01]  /*0230*/  F2F.F64.F32 R16, R16 ;  /* 0x0000001000107310 */ /* 0x002e620000201800 */
[----:B0-----:R-:W-:-:S08]  /*0240*/  DFMA R18, R14, UR6, R12 ;  /* 0x000000060e127c2b */ /* 0x001fd0000800000c */
[----:B-1----:R-:W-:-:S06]  /*0250*/  DFMA R16, R20, R18, R16 ;  /* 0x000000121410722b */ /* 0x002fcc0000000010 */
[----:B------:R-:W0:Y:S08]  /*0260*/  F2F.F32.F64 R18, R16 ;  /* 0x0000001000127310 */ /* 0x000e300000301000 */
[----:B------:R-:W1:Y:S08]  /*0270*/  F2F.F64.F32 R16, R24 ;  /* 0x0000001800107310 */ /* 0x000e700000201800 */
[----:B------:R-:W-:Y:S08]  /*0280*/  F2F.F64.F32 R22, R29 ;  /* 0x0000001d00167310 */ /* 0x000ff00000201800 */
[----:B0-----:R-:W0:Y:S01]  /*0290*/  F2F.F64.F32 R18, R18 ;  /* 0x0000001200127310 */ /* 0x001e220000201800 */
[----:B-1----:R-:W-:-:S08]  /*02a0*/  DFMA R20, R16, UR6, R12 ;  /* 0x0000000610147c2b */ /* 0x002fd0000800000c */
[----:B0-----:R-:W-:-:S06]  /*02b0*/  DFMA R18, R22, R20, R18 ;  /* 0x000000141612722b */ /* 0x001fcc0000000012 */
        /* <DEDUP_REMOVED lines=11> */
[----:B0-----:R-:W-:Y:S02]  /*0370*/  DFMA R24, R28, R20, R24 ;  /* 0x000000141c18722b */ /* 0x001fe40000000018 */
[----:B------:R-:W2:Y:S04]  /*0380*/  LDG.E R21, desc[UR4][R8.64+0x20] ;  /* 0x0000200408157981 */ /* 0x000ea8000c1e1900 */
[----:B------:R-:W3:Y:S01]  /*0390*/  LDG.E R20, desc[UR4][R8.64+0x24] ;  /* 0x0000240408147981 */ /* 0x000ee2000c1e1900 */
[----:B------:R-:W0:Y:S08]  /*03a0*/  F2F.F64.F32 R28, R5 ;  /* 0x00000005001c7310 */ /* 0x000e300000201800 */
[----:B------:R-:W1:Y:S01]  /*03b0*/  F2F.F64.F32 R2, R2 ;  /* 0x0000000200027310 */ /* 0x000e620000201800 */
[----:B0-----:R-:W-:-:S08]  /*03c0*/  DFMA R10, R10, UR6, R28 ;  /* 0x000000060a0a7c2b */ /* 0x001fd0000800001c */
[----:B-1----:R-:W-:Y:S02]  /*03d0*/  DFMA R26, R2, R10, RZ ;  /* 0x0000000a021a722b */ /* 0x002fe400000000ff */
[----:B------:R-:W4:Y:S04]  /*03e0*/  LDG.E R10, desc[UR4][R8.64+0x28] ;  /* 0x00002804080a7981 */ /* 0x000f28000c1e1900 */
[----:B------:R-:W0:Y:S01]  /*03f0*/  F2F.F32.F64 R5, R26 ;  /* 0x0000001a00057310 */ /* 0x000e220000301000 */
[----:B------:R-:W5:Y:S07]  /*0400*/  LDG.E R11, desc[UR4][R8.64+0x14] ;  /* 0x00001404080b7981 */ /* 0x000f6e000c1e1900 */
[----:B------:R1:W-:Y:S02]  /*0410*/  F2F.F64.F32 R26, R4 ;  /* 0x00000004001a7310 */ /* 0x0003e40000201800 */
[----:B-1----:R1:W5:Y:S06]  /*0420*/  LDG.E R4, desc[UR4][R8.64+0x2c] ;  /* 0x00002c0408047981 */ /* 0x00236c000c1e1900 */
[----:B0-----:R-:W0:Y:S01]  /*0430*/  F2F.F64.F32 R2, R5 ;  /* 0x0000000500027310 */ /* 0x001e220000201800 */
[----:B------:R-:W-:-:S08]  /*0440*/  DFMA R14, R14, UR6, R28 ;  /* 0x000000060e0e7c2b */ /* 0x000fd0000800001c */
[----:B0-----:R-:W-:Y:S01]  /*0450*/  DFMA R14, R26, R14, R2 ;  /* 0x0000000e1a0e722b */ /* 0x001fe20000000002 */
[----:B------:R-:W0:Y:S02]  /*0460*/  LDC.64 R2, c[0x0][0x388] ;  /* 0x0000e200ff027b82 */ /* 0x000e240000000a00 */
[----:B0-----:R-:W-:-:S05]  /*0470*/  IMAD.WIDE.U32 R2, R0, 0x4, R2 ;  /* 0x0000000400027825 */ /* 0x001fca00078e0002 */
[----:B------:R-:W5:Y:S02]  /*0480*/  LDG.E R0, desc[UR4][R2.64] ;  /* 0x0000000402007981 */ /* 0x000f64000c1e1900 */
[----:B------:R-:W1:Y:S01]  /*0490*/  F2F.F32.F64 R14, R14 ;  /* 0x0000000e000e7310 */ /* 0x000e620000301000 */
[----:B------:R-:W-:-:S07]  /*04a0*/  DFMA R16, R16, UR6, R28 ;  /* 0x0000000610107c2b */ /* 0x000fce000800001c */
[----:B-1----:R-:W-:Y:S01]  /*04b0*/  F2F.F64.F32 R8, R14 ;  /* 0x0000000e00087310 */ /* 0x002fe20000201800 */
[--C-:B------:R-:W-:Y:S02]  /*04c0*/  DFMA R18, R18, UR6, R28.reuse ;  /* 0x0000000612127c2b */ /* 0x100fe4000800001c */
[----:B------:R-:W-:-:S05]  /*04d0*/  DFMA R22, R22, UR6, R28 ;  /* 0x0000000616167c2b */ /* 0x000fca000800001c */
[----:B------:R-:W-:Y:S08]  /*04e0*/  F2F.F32.F64 R24, R24 ;  /* 0x0000001800187310 */ /* 0x000ff00000301000 */
[----:B------:R-:W0:Y:S02]  /*04f0*/  F2F.F64.F32 R6, R6 ;  /* 0x0000000600067310 */ /* 0x000e240000201800 */
[----:B0-----:R-:W-:-:S02]  /*0500*/  DFMA R12, R6, UR6, R12 ;  /* 0x00000006060c7c2b */ /* 0x001fc4000800000c */
[----:B------:R-:W-:-:S04]  /*0510*/  DFMA R28, R6, UR6, R28 ;  /* 0x00000006061c7c2b */ /* 0x000fc8000800001c */
[----:B--2---:R-:W0:Y:S02]  /*0520*/  F2F.F64.F32 R26, R21 ;  /* 0x00000015001a7310 */ /* 0x004e240000201800 */
[----:B0-----:R-:W-:-:S10]  /*0530*/  DFMA R16, R26, R16, R8 ;  /* 0x000000101a10722b */ /* 0x001fd40000000008 */
[----:B------:R-:W0:Y:S08]  /*0540*/  F2F.F32.F64 R16, R16 ;  /* 0x0000001000107310 */ /* 0x000e300000301000 */
[----:B---3--:R-:W-:Y:S08]  /*0550*/  F2F.F64.F32 R8, R20 ;  /* 0x0000001400087310 */ /* 0x008ff00000201800 */
[----:B0-----:R-:W0:Y:S02]  /*0560*/  F2F.F64.F32 R26, R16 ;  /* 0x00000010001a7310 */ /* 0x001e240000201800 */
[----:B0-----:R-:W-:-:S10]  /*0570*/  DFMA R18, R8, R18, R26 ;  /* 0x000000120812722b */ /* 0x001fd4000000001a */
[----:B------:R-:W0:Y:S08]  /*0580*/  F2F.F32.F64 R18, R18 ;  /* 0x0000001200127310 */ /* 0x000e300000301000 */
[----:B----4-:R-:W-:Y:S08]  /*0590*/  F2F.F64.F32 R8, R10 ;  /* 0x0000000a00087310 */ /* 0x010ff00000201800 */
[----:B0-----:R-:W0:Y:S02]  /*05a0*/  F2F.F64.F32 R14, R18 ;  /* 0x00000012000e7310 */ /* 0x001e240000201800 */
[----:B0-----:R-:W-:-:S10]  /*05b0*/  DFMA R22, R8, R22, R14 ;  /* 0x000000160816722b */ /* 0x001fd4000000000e */
[----:B------:R-:W0:Y:S08]  /*05c0*/  F2F.F32.F64 R22, R22 ;  /* 0x0000001600167310 */ /* 0x000e300000301000 */
[----:B-----5:R-:W-:Y:S08]  /*05d0*/  F2F.F64.F32 R8, R11 ;  /* 0x0000000b00087310 */ /* 0x020ff00000201800 */
[----:B------:R-:W1:Y:S08]  /*05e0*/  F2F.F64.F32 R14, R24 ;  /* 0x00000018000e7310 */ /* 0x000e700000201800 */
[----:B------:R-:W-:Y:S08]  /*05f0*/  F2F.F64.F32 R4, R4 ;  /* 0x0000000400047310 */ /* 0x000ff00000201800 */
[----:B0-----:R-:W0:Y:S01]  /*0600*/  F2F.F64.F32 R16, R22 ;  /* 0x0000001600107310 */ /* 0x001e220000201800 */
[----:B-1----:R-:W-:-:S02]  /*0610*/  DFMA R8, R8, R12, R14 ;  /* 0x0000000c0808722b */ /* 0x002fc4000000000e */
[----:B0-----:R-:W-:-:S08]  /*0620*/  DFMA R16, R4, R28, R16 ;  /* 0x0000001c0410722b */ /* 0x001fd00000000010 */
[----:B------:R-:W0:Y:S08]  /*0630*/  F2F.F32.F64 R8, R8 ;  /* 0x0000000800087310 */ /* 0x000e300000301000 */
[----:B------:R-:W1:Y:S01]  /*0640*/  F2F.F32.F64 R16, R16 ;  /* 0x0000001000107310 */ /* 0x000e620000301000 */
[----:B0-----:R-:W-:-:S04]  /*0650*/  FMNMX R5, R8, -1.00000000000000000000e+09, !PT ;  /* 0xce6e6b2808057809 */ /* 0x001fc80007800000 */
[----:B-1----:R-:W-:-:S04]  /*0660*/  FSETP.GEU.AND P0, PT, R5, R16, PT ;  /* 0x000000100500720b */ /* 0x002fc80003f0e000 */
[----:B------:R-:W-:-:S04]  /*0670*/  SEL R5, RZ, 0x1, P0 ;  /* 0x00000001ff057807 */ /* 0x000fc80000000000 */
[----:B------:R-:W-:-:S13]  /*0680*/  ISETP.NE.AND P0, PT, R0, R5, PT ;  /* 0x000000050000720c */ /* 0x000fda0003f05270 */
[----:B------:R-:W-:Y:S05]  /*0690*/  @!P0 EXIT ;  /* 0x000000000000894d */ /* 0x000fea0003800000 */
[----:B------:R-:W0:Y:S01]  /*06a0*/  LDC.64 R6, c[0x0][0x3a0] ;  /* 0x0000e800ff067b82 */ /* 0x000e220000000a00 */
[----:B------:R-:W-:Y:S04]  /*06b0*/  STG.E desc[UR4][R2.64], R5 ;  /* 0x0000000502007986 */ /* 0x000fe8000c101904 */
[----:B0-----:R-:W-:Y:S01]  /*06c0*/  STG.E.U8 desc[UR4][R6.64], RZ ;  /* 0x000000ff06007986 */ /* 0x001fe2000c101104 */
[----:B------:R-:W-:Y:S05]  /*06d0*/  EXIT ;  /* 0x000000000000794d */ /* 0x000fea0003800000 */
.L_x_0:
[----:B------:R-:W-:-:S00]  /*06e0*/  BRA `(.L_x_0) ;  /* 0xfffffffc00fc7947 */ /* 0x000fc0000383ffff */
[----:B------:R-:W-:-:S00]  /*06f0*/  NOP ;  /* 0x0000000000007918 */ /* 0x000fc00000000000 */
        /* <DEDUP_REMOVED lines=8> */
.L_x_2:


//--------------------- .text._Z14evaluatePolicyPfPiS_S_Pb --------------------------
	.section	.text._Z14evaluatePolicyPfPiS_S_Pb,"ax",@progbits
	.align	128
        .global         _Z14evaluatePolicyPfPiS_S_Pb
        .type           _Z14evaluatePolicyPfPiS_S_Pb,@function
        .size           _Z14evaluatePolicyPfPiS_S_Pb,(.L_x_3 - _Z14evaluatePolicyPfPiS_S_Pb)
        .other          _Z14evaluatePolicyPfPiS_S_Pb,@"STO_CUDA_ENTRY STV_DEFAULT"
_Z14evaluatePolicyPfPiS_S_Pb:
.text._Z14evaluatePolicyPfPiS_S_Pb:
[----:B------:R-:W-:Y:S01]  /*0000*/  LDC R1, c[0x0][0x37c] ;  /* 0x0000df00ff017b82 */ /* 0x000fe20000000800 */
[----:B------:R-:W0:Y:S07]  /*0010*/  S2R R13, SR_TID.X ;  /* 0x00000000000d7919 */ /* 0x000e2e0000002100 */
[----:B------:R-:W0:Y:S01]  /*0020*/  LDC.64 R4, c[0x0][0x388] ;  /* 0x0000e200ff047b82 */ /* 0x000e220000000a00 */
[----:B------:R-:W1:Y:S07]  /*0030*/  LDCU.64 UR4, c[0x0][0x358] ;  /* 0x00006b00ff0477ac */ /* 0x000e6e0008000a00 */
[----:B------:R-:W2:Y:S08]  /*0040*/  LDC.64 R2, c[0x0][0x380] ;  /* 0x0000e000ff027b82 */ /* 0x000eb00000000a00 */
[----:B------:R-:W3:Y:S08]  /*0050*/  LDC.64 R8, c[0x0][0x390] ;  /* 0x0000e400ff087b82 */ /* 0x000ef00000000a00 */
[----:B------:R-:W4:Y:S01]  /*0060*/  LDC.64 R6, c[0x0][0x380] ;  /* 0x0000e000ff067b82 */ /* 0x000f220000000a00 */
[----:B0-----:R-:W-:-:S07]  /*0070*/  IMAD.WIDE.U32 R4, R13, 0x4, R4 ;  /* 0x000000040d047825 */ /* 0x001fce00078e0004 */
[----:B------:R-:W0:Y:S01]  /*0080*/  LDC.64 R10, c[0x0][0x398] ;  /* 0x0000e600ff0a7b82 */ /* 0x000e220000000a00 */
[----:B-1----:R-:W5:Y:S01]  /*0090*/  LDG.E R4, desc[UR4][R4.64] ;  /* 0x0000000404047981 */ /* 0x002f62000c1e1900 */
[----:B--2---:R-:W-:-:S05]  /*00a0*/  IMAD.WIDE.U32 R2, R13, 0x4, R2 ;  /* 0x000000040d027825 */ /* 0x004fca00078e0002 */
[----:B------:R-:W2:Y:S04]  /*00b0*/  LDG.E R0, desc[UR4][R2.64] ;  /* 0x0000000402007981 */ /* 0x000ea8000c1e1900 */
[----:B------:R-:W-:Y:S04]  /*00c0*/  STG.E desc[UR4][R2.64], RZ ;  /* 0x000000ff02007986 */ /* 0x000fe8000c101904 */
[----:B----4-:R-:W4:Y:S01]  /*00d0*/  LDG.E R14, desc[UR4][R6.64] ;  /* 0x00000004060e7981 */ /* 0x010f22000c1e1900 */
[----:B-----5:R-:W-:-:S05]  /*00e0*/  LEA R15, R13, R4, 0x1 ;  /* 0x000000040d0f7211 */ /* 0x020fca00078e08ff */
[----:B---3--:R-:W-:-:S04]  /*00f0*/  IMAD.WIDE R8, R15, 0x4, R8 ;  /* 0x000000040f087825 */ /* 0x008fc800078e0208 */
[----:B------:R-:W-:Y:S01]  /*0100*/  IMAD R13, R15, 0x6, RZ ;  /* 0x000000060f0d7824 */ /* 0x000fe200078e02ff */
[----:B------:R-:W3:Y:S03]  /*0110*/  LDG.E R17, desc[UR4][R8.64] ;  /* 0x0000000408117981 */ /* 0x000ee6000c1e1900 */
[----:B0-----:R-:W-:-:S05]  /*0120*/  IMAD.WIDE R4, R13, 0x4, R10 ;  /* 0x000000040d047825 */ /* 0x001fca00078e020a */
[----:B------:R-:W5:Y:S01]  /*0130*/  LDG.E R16, desc[UR4][R4.64] ;  /* 0x0000000404107981 */ /* 0x000f62000c1e1900 */
[----:B----4-:R-:W-:Y:S01]  /*0140*/  F2F.F64.F32 R14, R14 ;  /* 0x0000000e000e7310 */ /* 0x010fe20000201800 */
[----:B------:R-:W-:Y:S01]  /*0150*/  UMOV UR6, 0xcccccccd ;  /* 0xcccccccd00067882 */ /* 0x000fe20000000000 */
[----:B------:R-:W-:-:S06]  /*0160*/  UMOV UR7, 0x3feccccc ;  /* 0x3feccccc00077882 */ /* 0x000fcc0000000000 */
[----:B---3--:R-:W0:Y:S08]  /*0170*/  F2F.F64.F32 R12, R17 ;  /* 0x00000011000c7310 */ /* 0x008e300000201800 */
[----:B-----5:R-:W1:Y:S01]  /*0180*/  F2F.F64.F32 R10, R16 ;  /* 0x00000010000a7310 */ /* 0x020e620000201800 */
[----:B0-----:R-:W-:-:S08]  /*0190*/  DFMA R12, R14, UR6, R12 ;  /* 0x000000060e0c7c2b */ /* 0x001fd0000800000c */
[----:B-1----:R-:W-:-:S10]  /*01a0*/  DFMA R10, R10, R12, RZ ;  /* 0x0000000c0a0a722b */ /* 0x002fd400000000ff */
[----:B------:R-:W0:Y:S02]  /*01b0*/  F2F.F32.F64 R11, R10 ;  /* 0x0000000a000b7310 */ /* 0x000e240000301000 */
[----:B0-----:R0:W-:Y:S04]  /*01c0*/  STG.E desc[UR4][R2.64], R11 ;  /* 0x0000000b02007986 */ /* 0x0011e8000c101904 */
[----:B------:R-:W3:Y:S04]  /*01d0*/  LDG.E R21, desc[UR4][R8.64] ;  /* 0x0000000408157981 */ /* 0x000ee8000c1e1900 */
[----:B------:R-:W4:Y:S04]  /*01e0*/  LDG.E R22, desc[UR4][R6.64+0x4] ;  /* 0x0000040406167981 */ /* 0x000f28000c1e1900 */
[----:B------:R-:W5:Y:S01]  /*01f0*/  LDG.E R20, desc[UR4][R4.64+0x4] ;  /* 0x0000040404147981 */ /* 0x000f62000c1e1900 */
[----:B------:R-:W-:Y:S08]  /*0200*/  F2F.F64.F32 R18, R11 ;  /* 0x0000000b00127310 */ /* 0x000ff00000201800 */
[----:B---3--:R-:W-:Y:S08]  /*0210*/  F2F.F64.F32 R14, R21 ;  /* 0x00000015000e7310 */ /* 0x008ff00000201800 */
[----:B----4-:R-:W1:Y:S08]  /*0220*/  F2F.F64.F32 R16, R22 ;  /* 0x0000001600107310 */ /* 0x010e700000201800 */
[----:B-----5:R-:W3:Y:S01]  /*0230*/  F2F.F64.F32 R12, R20 ;  /* 0x00000014000c7310 */ /* 0x020ee20000201800 */
[----:B-1----:R-:W-:-:S08]  /*0240*/  DFMA R14, R16, UR6, R14 ;  /* 0x00000006100e7c2b */ /* 0x002fd0000800000e */
[----:B---3--:R-:W-:-:S10]  /*0250*/  DFMA R12, R12, R14, R18 ;  /* 0x0000000e0c0c722b */ /* 0x008fd40000000012 */
[----:B------:R-:W1:Y:S02]  /*0260*/  F2F.F32.F64 R13, R12 ;  /* 0x0000000c000d7310 */ /* 0x000e640000301000 */
[----:B-1----:R1:W-:Y:S04]  /*0270*/  STG.E desc[UR4][R2.64], R13 ;  /* 0x0000000d02007986 */ /* 0x0023e8000c101904 */
[----:B------:R-:W3:Y:S04]  /*0280*/  LDG.E R24, desc[UR4][R8.64] ;  /* 0x0000000408187981 */ /* 0x000ee8000c1e1900 */
[----:B------:R-:W4:Y:S04]  /*0290*/  LDG.E R16, desc[UR4][R6.64+0x8] ;  /* 0x0000080406107981 */ /* 0x000f28000c1e1900 */
[----:B------:R-:W0:Y:S01]  /*02a0*/  LDG.E R23, desc[UR4][R4.64+0x8] ;  /* 0x0000080404177981 */ /* 0x000e22000c1e1900 */
[----:B------:R-:W-:Y:S08]  /*02b0*/  F2F.F64.F32 R18, R13 ;  /* 0x0000000d00127310 */ /* 0x000ff00000201800 */
[----:B---3--:R-:W-:Y:S08]  /*02c0*/  F2F.F64.F32 R14, R24 ;  /* 0x00000018000e7310 */ /* 0x008ff00000201800 */
[----:B----4-:R-:W3:Y:S08]  /*02d0*/  F2F.F64.F32 R16, R16 ;  /* 0x0000001000107310 */ /* 0x010ef00000201800 */
[----:B0-----:R-:W0:Y:S01]  /*02e0*/  F2F.F64.F32 R10, R23 ;  /* 0x00000017000a7310 */ /* 0x001e220000201800 */
[----:B---3--:R-:W-:-:S08]  /*02f0*/  DFMA R14, R16, UR6, R14 ;  /* 0x00000006100e7c2b */ /* 0x008fd0000800000e */
[----:B0-----:R-:W-:-:S10]  /*0300*/  DFMA R10, R10, R14, R18 ;  /* 0x0000000e0a0a722b */ /* 0x001fd40000000012 */
[----:B------:R-:W0:Y:S02]  /*0310*/  F2F.F32.F64 R11, R10 ;  /* 0x0000000a000b7310 */ /* 0x000e240000301000 */
[----:B0-----:R0:W-:Y:S04]  /*0320*/  STG.E desc[UR4][R2.64], R11 ;  /* 0x0000000b02007986 */ /* 0x0011e8000c101904 */
[----:B------:R-:W3:Y:S04]  /*0330*/  LDG.E R21, desc[UR4][R8.64] ;  /* 0x0000000408157981 */ /* 0x000ee8000c1e1900 */
[----:B------:R-:W4:Y:S04]  /*0340*/  LDG.E R17, desc[UR4][R6.64+0xc] ;  /* 0x00000c0406117981 */ /* 0x000f28000c1e1900 */
[----:B------:R-:W1:Y:S01]  /*0350*/  LDG.E R20, desc[UR4][R4.64+0xc] ;  /* 0x00000c0404147981 */ /* 0x000e62000c1e1900 */
[----:B------:R-:W-:Y:S08]  /*0360*/  F2F.F64.F32 R18, R11 ;  /* 0x0000000b00127310 */ /* 0x000ff00000201800 */
[----:B---3--:R-:W-:Y:S08]  /*0370*/  F2F.F64.F32 R14, R21 ;  /* 0x00000015000e7310 */ /* 0x008ff00000201800 */
[----:B----4-:R-:W3:Y:S08]  /*0380*/  F2F.F64.F32 R16, R17 ;  /* 0x0000001100107310 */ /* 0x010ef00000201800 */
[----:B-1----:R-:W1:Y:S01]  /*0390*/  F2F.F64.F32 R12, R20 ;  /* 0x00000014000c7310 */ /* 0x002e620000201800 */
[----:B---3--:R-:W-:-:S08]  /*03a0*/  DFMA R14, R16, UR6, R14 ;  /* 0x00000006100e7c2b */ /* 0x008fd0000800000e */
[----:B-1----:R-:W-:-:S10]  /*03b0*/  DFMA R12, R12, R14, R18 ;  /* 0x0000000e0c0c722b */ /* 0x002fd40000000012 */
        /* <DEDUP_REMOVED lines=22> */
[----:B------:R-:W2:Y:S02]  /*0520*/  F2F.F32.F64 R13, R12 ;  /* 0x0000000c000d7310 */ /* 0x000ea40000301000 */
[----:B--2---:R-:W-:-:S06]  /*0530*/  FADD R0, R0, -R13 ;  /* 0x8000000d00007221 */ /* 0x004fcc0000000000 */
[----:B------:R-:W1:Y:S01]  /*0540*/  F2F.F64.F32 R8, |R0| ;  /* 0x4000000000087310 */ /* 0x000e620000201800 */
[----:B------:R-:W-:Y:S01]  /*0550*/  UMOV UR6, 0xa0b5ed8d ;  /* 0xa0b5ed8d00067882 */ /* 0x000fe20000000000 */
[----:B------:R-:W-:Y:S02]  /*0560*/  UMOV UR7, 0x3eb0c6f7 ;  /* 0x3eb0c6f700077882 */ /* 0x000fe40000000000 */
[----:B-1----:R-:W-:Y:S01]  /*0570*/  DSETP.GT.AND P0, PT, R8, UR6, PT ;  /* 0x0000000608007e2a */ /* 0x002fe2000bf04000 */
[----:B------:R0:W-:-:S13]  /*0580*/  STG.E desc[UR4][R2.64], R13 ;  /* 0x0000000d02007986 */ /* 0x0001da000c101904 */
[----:B0-----:R-:W-:Y:S05]  /*0590*/  @!P0 EXIT ;  /* 0x000000000000894d */ /* 0x001fea0003800000 */
[----:B------:R-:W0:Y:S02]  /*05a0*/  LDC.64 R2, c[0x0][0x3a0] ;  /* 0x0000e800ff027b82 */ /* 0x000e240000000a00 */
[----:B0-----:R-:W-:Y:S01]  /*05b0*/  STG.E.U8 desc[UR4][R2.64], RZ ;  /* 0x000000ff02007986 */ /* 0x001fe2000c101104 */
[----:B------:R-:W-:Y:S05]  /*05c0*/  EXIT ;  /* 0x000000000000794d */ /* 0x000fea0003800000 */
.L_x_1:
        /* <DEDUP_REMOVED lines=11> */
.L_x_3:


//--------------------- .nv.shared.reserved.0     --------------------------
	.section	.nv.shared.reserved.0,"aw",@nobits
	.weak		__nv_reservedSMEM_offset_0_alias
	.size		__nv_reservedSMEM_offset_0_alias, 0, 64
	.other		__nv_reservedSMEM_offset_0_alias,@"STO_CUDA_RESERVED_SHARED STV_DEFAULT"
__nv_reservedSMEM_offset_0_alias:
	.zero		0
	.zero		64


//--------------------- .nv.constant0._Z13improvePolicyPfPiS_S_Pb --------------------------
	.section	.nv.constant0._Z13improvePolicyPfPiS_S_Pb,"a",@progbits
	.sectionflags	@""
	.align	4
.nv.constant0._Z13improvePolicyPfPiS_S_Pb:
	.zero		936


//--------------------- .nv.constant0._Z14evaluatePolicyPfPiS_S_Pb --------------------------
	.section	.nv.constant0._Z14evaluatePolicyPfPiS_S_Pb,"a",@progbits
	.sectionflags	@""
	.align	4
.nv.constant0._Z14evaluatePolicyPfPiS_S_Pb:
	.zero		936


//--------------------- SYMBOLS --------------------------

	.type		.nv.reservedSmem.offset0,@object
	.size		.nv.reservedSmem.offset0,0x4
